//
// Generated by NVIDIA NVVM Compiler
//
// Compiler Build ID: CL-36424714
// Cuda compilation tools, release 13.0, V13.0.88
// Based on NVVM 20.0.0
//

.version 9.0
.target sm_100
.address_size 64

	// .globl	_Z10vectorMultPdPKdS1_i

.visible .entry _Z10vectorMultPdPKdS1_i(
	.param .u64 .ptr .align 1 _Z10vectorMultPdPKdS1_i_param_0,
	.param .u64 .ptr .align 1 _Z10vectorMultPdPKdS1_i_param_1,
	.param .u64 .ptr .align 1 _Z10vectorMultPdPKdS1_i_param_2,
	.param .u32 _Z10vectorMultPdPKdS1_i_param_3
)
{
	.reg .pred 	%p<2>;
	.reg .b32 	%r<6>;
	.reg .b64 	%rd<11>;
	.reg .b64 	%fd<4>;

	ld.param.u64 	%rd1, [_Z10vectorMultPdPKdS1_i_param_0];
	ld.param.u64 	%rd2, [_Z10vectorMultPdPKdS1_i_param_1];
	ld.param.u64 	%rd3, [_Z10vectorMultPdPKdS1_i_param_2];
	ld.param.u32 	%r2, [_Z10vectorMultPdPKdS1_i_param_3];
	mov.u32 	%r3, %ntid.x;
	mov.u32 	%r4, %ctaid.x;
	mov.u32 	%r5, %tid.x;
	mad.lo.s32 	%r1, %r3, %r4, %r5;
	setp.ge.s32 	%p1, %r1, %r2;
	@%p1 bra 	$L__BB0_2;
	cvta.to.global.u64 	%rd4, %rd2;
	cvta.to.global.u64 	%rd5, %rd3;
	cvta.to.global.u64 	%rd6, %rd1;
	mul.wide.s32 	%rd7, %r1, 8;
	add.s64 	%rd8, %rd4, %rd7;
	ld.global.f64 	%fd1, [%rd8];
	add.s64 	%rd9, %rd5, %rd7;
	ld.global.f64 	%fd2, [%rd9];
	mul.f64 	%fd3, %fd1, %fd2;
	add.s64 	%rd10, %rd6, %rd7;
	st.global.f64 	[%rd10], %fd3;
$L__BB0_2:
	ret;

}


// ===== COMPILED SASS (sm_100) =====

	.target	sm_100

	.elftype	@"ET_EXEC"


//--------------------- .note.nv.tkinfo           --------------------------
	.section	.note.nv.tkinfo,"",@"SHT_NOTE"
	.sectionflags	@"SHF_NOTE_NV_TKINFO"
	.tkinfo
        /*0018*/ 	.word	0x00000002
        /*0030*/ 	.string	""
        /*0030*/ 	.string	"ptxas"
        /*0030*/ 	.string	"Cuda compilation tools, release 13.0, V13.0.88"
        /*0030*/ 	.string	"Build cuda_13.0.r13.0/compiler.36424714_0"
        /*0030*/ 	.string	"-arch sm_100 -m 64 "



//--------------------- .note.nv.cuinfo           --------------------------
	.section	.note.nv.cuinfo,"",@"SHT_NOTE"
	.sectionflags	@"SHF_NOTE_NV_CUINFO"
        /*0018*/ 	.short	0x0002
        /*001a*/ 	.short	0x0064
        /*001c*/ 	.short	0x0082
	.zero		2


//--------------------- .nv.info                  --------------------------
	.section	.nv.info,"",@"SHT_CUDA_INFO"
	.align	4


	//----- nvinfo : EIATTR_REGCOUNT
	.align		4
        /*0000*/ 	.byte	0x04, 0x2f
        /*0002*/ 	.short	(.L_1 - .L_0)
	.align		4
.L_0:
        /*0004*/ 	.word	index@(_Z10vectorMultPdPKdS1_i)
        /*0008*/ 	.word	0x0000000e


	//----- nvinfo : EIATTR_FRAME_SIZE
	.align		4
.L_1:
        /*000c*/ 	.byte	0x04, 0x11
        /*000e*/ 	.short	(.L_3 - .L_2)
	.align		4
.L_2:
        /*0010*/ 	.word	index@(_Z10vectorMultPdPKdS1_i)
        /*0014*/ 	.word	0x00000000


	//----- nvinfo : EIATTR_MIN_STACK_SIZE
	.align		4
.L_3:
        /*0018*/ 	.byte	0x04, 0x12
        /*001a*/ 	.short	(.L_5 - .L_4)
	.align		4
.L_4:
        /*001c*/ 	.word	index@(_Z10vectorMultPdPKdS1_i)
        /*0020*/ 	.word	0x00000000
.L_5:


//--------------------- .nv.compat                --------------------------
	.section	.nv.compat,"",@"SHT_CUDA_COMPAT_INFO"
	.align	4
        /*0000*/ 	.byte	0x02, 0x09, 0x00, 0x00, 0x02, 0x02, 0x01, 0x00, 0x02, 0x05, 0x05, 0x00, 0x03, 0x07, 0x01, 0x01
        /*0010*/ 	.byte	0x02, 0x03, 0x00, 0x00, 0x02, 0x06, 0x01, 0x00, 0x04, 0x0b, 0x08, 0x00, 0x01, 0x00, 0x00, 0x00
        /*0020*/ 	.byte	0x00, 0x00, 0x00, 0x00


//--------------------- .nv.info._Z10vectorMultPdPKdS1_i --------------------------
	.section	.nv.info._Z10vectorMultPdPKdS1_i,"",@"SHT_CUDA_INFO"
	.sectionflags	@""
	.align	4


	//----- nvinfo : EIATTR_CUDA_API_VERSION
	.align		4
        /*0000*/ 	.byte	0x04, 0x37
        /*0002*/ 	.short	(.L_7 - .L_6)
.L_6:
        /*0004*/ 	.word	0x00000082


	//----- nvinfo : EIATTR_KPARAM_INFO
	.align		4
.L_7:
        /*0008*/ 	.byte	0x04, 0x17
        /*000a*/ 	.short	(.L_9 - .L_8)
.L_8:
        /*000c*/ 	.word	0x00000000
        /*0010*/ 	.short	0x0003
        /*0012*/ 	.short	0x0018
        /*0014*/ 	.byte	0x00, 0xf0, 0x11, 0x00


	//----- nvinfo : EIATTR_KPARAM_INFO
	.align		4
.L_9:
        /*0018*/ 	.byte	0x04, 0x17
        /*001a*/ 	.short	(.L_11 - .L_10)
.L_10:
        /*001c*/ 	.word	0x00000000
        /*0020*/ 	.short	0x0002
        /*0022*/ 	.short	0x0010
        /*0024*/ 	.byte	0x00, 0xf5, 0x21, 0x00


	//----- nvinfo : EIATTR_KPARAM_INFO
	.align		4
.L_11:
        /*0028*/ 	.byte	0x04, 0x17
        /*002a*/ 	.short	(.L_13 - .L_12)
.L_12:
        /*002c*/ 	.word	0x00000000
        /*0030*/ 	.short	0x0001
        /*0032*/ 	.short	0x0008
        /*0034*/ 	.byte	0x00, 0xf5, 0x21, 0x00


	//----- nvinfo : EIATTR_KPARAM_INFO
	.align		4
.L_13:
        /*0038*/ 	.byte	0x04, 0x17
        /*003a*/ 	.short	(.L_15 - .L_14)
.L_14:
        /*003c*/ 	.word	0x00000000
        /*0040*/ 	.short	0x0000
        /*0042*/ 	.short	0x0000
        /*0044*/ 	.byte	0x00, 0xf5, 0x21, 0x00


	//----- nvinfo : EIATTR_SPARSE_MMA_MASK
	.align		4
.L_15:
        /*0048*/ 	.byte	0x03, 0x50
        /*004a*/ 	.short	0x0000


	//----- nvinfo : EIATTR_MAXREG_COUNT
	.align		4
        /*004c*/ 	.byte	0x03, 0x1b
        /*004e*/ 	.short	0x00ff


	//----- nvinfo : EIATTR_MERCURY_ISA_VERSION
	.align		4
        /*0050*/ 	.byte	0x03, 0x5f
        /*0052*/ 	.short	0x0101


	//----- nvinfo : EIATTR_VRC_CTA_INIT_COUNT
	.align		4
        /*0054*/ 	.byte	0x02, 0x4a
	.zero		1
	.zero		1


	//----- nvinfo : EIATTR_EXIT_INSTR_OFFSETS
	.align		4
        /*0058*/ 	.byte	0x04, 0x1c
        /*005a*/ 	.short	(.L_17 - .L_16)


	//   ....[0]....
.L_16:
        /*005c*/ 	.word	0x00000070


	//   ....[1]....
        /*0060*/ 	.word	0x00000130


	//----- nvinfo : EIATTR_CBANK_PARAM_SIZE
	.align		4
.L_17:
        /*0064*/ 	.byte	0x03, 0x19
        /*0066*/ 	.short	0x001c


	//----- nvinfo : EIATTR_PARAM_CBANK
	.align		4
        /*0068*/ 	.byte	0x04, 0x0a
        /*006a*/ 	.short	(.L_19 - .L_18)
	.align		4
.L_18:
        /*006c*/ 	.word	index@(.nv.constant0._Z10vectorMultPdPKdS1_i)
        /*0070*/ 	.short	0x0380
        /*0072*/ 	.short	0x001c


	//----- nvinfo : EIATTR_SW_WAR
	.align		4
.L_19:
        /*0074*/ 	.byte	0x04, 0x36
        /*0076*/ 	.short	(.L_21 - .L_20)
.L_20:
        /*0078*/ 	.word	0x00000008
.L_21:


//--------------------- .nv.callgraph             --------------------------
	.section	.nv.callgraph,"",@"SHT_CUDA_CALLGRAPH"
	.align	4
	.sectionentsize	8
	.align		4
        /*0000*/ 	.word	0x00000000
	.align		4
        /*0004*/ 	.word	0xffffffff
	.align		4
        /*0008*/ 	.word	0x00000000
	.align		4
        /*000c*/ 	.word	0xfffffffe
	.align		4
        /*0010*/ 	.word	0x00000000
	.align		4
        /*0014*/ 	.word	0xfffffffd
	.align		4
        /*0018*/ 	.word	0x00000000
	.align		4
        /*001c*/ 	.word	0xfffffffc


//--------------------- .text._Z10vectorMultPdPKdS1_i --------------------------
	.section	.text._Z10vectorMultPdPKdS1_i,"ax",@progbits
	.align	128
        .global         _Z10vectorMultPdPKdS1_i
        .type           _Z10vectorMultPdPKdS1_i,@function
        .size           _Z10vectorMultPdPKdS1_i,(.L_x_1 - _Z10vectorMultPdPKdS1_i)
        .other          _Z10vectorMultPdPKdS1_i,@"STO_CUDA_ENTRY STV_DEFAULT"
_Z10vectorMultPdPKdS1_i:
.text._Z10vectorMultPdPKdS1_i:
[----:B------:R-:W-:Y:S01]  /*0000*/  LDC R1, c[0x0][0x37c] ;  /* 0x0000df00ff017b82 */ /* 0x000fe20000000800 */
[----:B------:R-:W0:Y:S01]  /*0010*/  S2R R11, SR_CTAID.X ;  /* 0x00000000000b7919 */ /* 0x000e220000002500 */
[----:B------:R-:W0:Y:S01]  /*0020*/  LDCU UR4, c[0x0][0x360] ;  /* 0x00006c00ff0477ac */ /* 0x000e220008000800 */
[----:B------:R-:W0:Y:S01]  /*0030*/  S2R R0, SR_TID.X ;  /* 0x0000000000007919 */ /* 0x000e220000002100 */
[----:B------:R-:W1:Y:S01]  /*0040*/  LDCU UR5, c[0x0][0x398] ;  /* 0x00007300ff0577ac */ /* 0x000e620008000800 */
[----:B0-----:R-:W-:-:S05]  /*0050*/  IMAD R11, R11, UR4, R0 ;  /* 0x000000040b0b7c24 */ /* 0x001fca000f8e0200 */
[----:B-1----:R-:W-:-:S13]  /*0060*/  ISETP.GE.AND P0, PT, R11, UR5, PT ;  /* 0x000000050b007c0c */ /* 0x002fda000bf06270 */
[----:B------:R-:W-:Y:S05]  /*0070*/  @P0 EXIT ;  /* 0x000000000000094d */ /* 0x000fea0003800000 */
[----:B------:R-:W0:Y:S01]  /*0080*/  LDC.64 R2, c[0x0][0x388] ;  /* 0x0000e200ff027b82 */ /* 0x000e220000000a00 */
[----:B------:R-:W1:Y:S07]  /*0090*/  LDCU.64 UR4, c[0x0][0x358] ;  /* 0x00006b00ff0477ac */ /* 0x000e6e0008000a00 */
[----:B------:R-:W2:Y:S08]  /*00a0*/  LDC.64 R4, c[0x0][0x390] ;  /* 0x0000e400ff047b82 */ /* 0x000eb00000000a00 */
[----:B------:R-:W3:Y:S01]  /*00b0*/  LDC.64 R8, c[0x0][0x380] ;  /* 0x0000e000ff087b82 */ /* 0x000ee20000000a00 */
[----:B0-----:R-:W-:-:S06]  /*00c0*/  IMAD.WIDE R2, R11, 0x8, R2 ;  /* 0x000000080b027825 */ /* 0x001fcc00078e0202 */
[----:B-1----:R-:W4:Y:S01]  /*00d0*/  LDG.E.64 R2, desc[UR4][R2.64] ;  /* 0x0000000402027981 */ /* 0x002f22000c1e1b00 */
[----:B--2---:R-:W-:-:S06]  /*00e0*/  IMAD.WIDE R4, R11, 0x8, R4 ;  /* 0x000000080b047825 */ /* 0x004fcc00078e0204 */
[----:B------:R-:W4:Y:S01]  /*00f0*/  LDG.E.64 R4, desc[UR4][R4.64] ;  /* 0x0000000404047981 */ /* 0x000f22000c1e1b00 */
[----:B---3--:R-:W-:Y:S01]  /*0100*/  IMAD.WIDE R8, R11, 0x8, R8 ;  /* 0x000000080b087825 */ /* 0x008fe200078e0208 */
[----:B----4-:R-:W-:-:S07]  /*0110*/  DMUL R6, R2, R4 ;  /* 0x0000000402067228 */ /* 0x010fce0000000000 */
[----:B------:R-:W-:Y:S01]  /*0120*/  STG.E.64 desc[UR4][R8.64], R6 ;  /* 0x0000000608007986 */ /* 0x000fe2000c101b04 */
[----:B------:R-:W-:Y:S05]  /*0130*/  EXIT ;  /* 0x000000000000794d */ /* 0x000fea0003800000 */
.L_x_0:
[----:B------:R-:W-:-:S00]  /*0140*/  BRA `(.L_x_0) ;  /* 0xfffffffc00fc7947 */ /* 0x000fc0000383ffff */
[----:B------:R-:W-:-:S00]  /*0150*/  NOP ;  /* 0x0000000000007918 */ /* 0x000fc00000000000 */
        /* <DEDUP_REMOVED lines=10> */
.L_x_1:


//--------------------- .nv.shared.reserved.0     --------------------------
	.section	.nv.shared.reserved.0,"aw",@nobits
	.weak		__nv_reservedSMEM_offset_0_alias
	.size		__nv_reservedSMEM_offset_0_alias, 0, 64
	.other		__nv_reservedSMEM_offset_0_alias,@"STO_CUDA_RESERVED_SHARED STV_DEFAULT"
__nv_reservedSMEM_offset_0_alias:
	.zero		0
	.zero		64


//--------------------- .nv.constant0._Z10vectorMultPdPKdS1_i --------------------------
	.section	.nv.constant0._Z10vectorMultPdPKdS1_i,"a",@progbits
	.sectionflags	@""
	.align	4
.nv.constant0._Z10vectorMultPdPKdS1_i:
	.zero		924


//--------------------- SYMBOLS --------------------------

	.type		.nv.reservedSmem.offset0,@object
	.size		.nv.reservedSmem.offset0,0x4
